//
// Generated by NVIDIA NVVM Compiler
//
// Compiler Build ID: CL-36424714
// Cuda compilation tools, release 13.0, V13.0.88
// Based on NVVM 20.0.0
//

.version 9.0
.target sm_100
.address_size 64

	// .globl	_Z13invert_kernelPhii

.visible .entry _Z13invert_kernelPhii(
	.param .u64 .ptr .align 1 _Z13invert_kernelPhii_param_0,
	.param .u32 _Z13invert_kernelPhii_param_1,
	.param .u32 _Z13invert_kernelPhii_param_2
)
{
	.reg .pred 	%p<4>;
	.reg .b16 	%rs<3>;
	.reg .b32 	%r<10>;
	.reg .b64 	%rd<5>;

	ld.param.u64 	%rd1, [_Z13invert_kernelPhii_param_0];
	ld.param.u32 	%r2, [_Z13invert_kernelPhii_param_1];
	ld.param.u32 	%r3, [_Z13invert_kernelPhii_param_2];
	mov.u32 	%r4, %ctaid.x;
	mov.u32 	%r5, %ntid.x;
	mov.u32 	%r6, %tid.x;
	mad.lo.s32 	%r1, %r4, %r5, %r6;
	mul.lo.s32 	%r7, %r2, %r3;
	shl.b32 	%r8, %r7, 2;
	setp.ge.s32 	%p1, %r1, %r8;
	and.b32  	%r9, %r1, -2147483645;
	setp.eq.s32 	%p2, %r9, 3;
	or.pred  	%p3, %p2, %p1;
	@%p3 bra 	$L__BB0_2;
	cvta.to.global.u64 	%rd2, %rd1;
	cvt.s64.s32 	%rd3, %r1;
	add.s64 	%rd4, %rd2, %rd3;
	ld.global.u8 	%rs1, [%rd4];
	not.b16 	%rs2, %rs1;
	st.global.u8 	[%rd4], %rs2;
$L__BB0_2:
	ret;

}


// ===== COMPILED SASS (sm_100) =====

	.target	sm_100

	.elftype	@"ET_EXEC"


//--------------------- .note.nv.tkinfo           --------------------------
	.section	.note.nv.tkinfo,"",@"SHT_NOTE"
	.sectionflags	@"SHF_NOTE_NV_TKINFO"
	.tkinfo
        /*0018*/ 	.word	0x00000002
        /*0030*/ 	.string	""
        /*0030*/ 	.string	"ptxas"
        /*0030*/ 	.string	"Cuda compilation tools, release 13.0, V13.0.88"
        /*0030*/ 	.string	"Build cuda_13.0.r13.0/compiler.36424714_0"
        /*0030*/ 	.string	"-arch sm_100 -m 64 "



//--------------------- .note.nv.cuinfo           --------------------------
	.section	.note.nv.cuinfo,"",@"SHT_NOTE"
	.sectionflags	@"SHF_NOTE_NV_CUINFO"
        /*0018*/ 	.short	0x0002
        /*001a*/ 	.short	0x0064
        /*001c*/ 	.short	0x0082
	.zero		2


//--------------------- .nv.info                  --------------------------
	.section	.nv.info,"",@"SHT_CUDA_INFO"
	.align	4


	//----- nvinfo : EIATTR_REGCOUNT
	.align		4
        /*0000*/ 	.byte	0x04, 0x2f
        /*0002*/ 	.short	(.L_1 - .L_0)
	.align		4
.L_0:
        /*0004*/ 	.word	index@(_Z13invert_kernelPhii)
        /*0008*/ 	.word	0x00000008


	//----- nvinfo : EIATTR_FRAME_SIZE
	.align		4
.L_1:
        /*000c*/ 	.byte	0x04, 0x11
        /*000e*/ 	.short	(.L_3 - .L_2)
	.align		4
.L_2:
        /*0010*/ 	.word	index@(_Z13invert_kernelPhii)
        /*0014*/ 	.word	0x00000000


	//----- nvinfo : EIATTR_MIN_STACK_SIZE
	.align		4
.L_3:
        /*0018*/ 	.byte	0x04, 0x12
        /*001a*/ 	.short	(.L_5 - .L_4)
	.align		4
.L_4:
        /*001c*/ 	.word	index@(_Z13invert_kernelPhii)
        /*0020*/ 	.word	0x00000000
.L_5:


//--------------------- .nv.compat                --------------------------
	.section	.nv.compat,"",@"SHT_CUDA_COMPAT_INFO"
	.align	4
        /*0000*/ 	.byte	0x02, 0x09, 0x00, 0x00, 0x02, 0x02, 0x01, 0x00, 0x02, 0x05, 0x05, 0x00, 0x03, 0x07, 0x01, 0x01
        /*0010*/ 	.byte	0x02, 0x03, 0x00, 0x00, 0x02, 0x06, 0x01, 0x00, 0x04, 0x0b, 0x08, 0x00, 0x09, 0x00, 0x00, 0x00
        /*0020*/ 	.byte	0x00, 0x00, 0x00, 0x00


//--------------------- .nv.info._Z13invert_kernelPhii --------------------------
	.section	.nv.info._Z13invert_kernelPhii,"",@"SHT_CUDA_INFO"
	.sectionflags	@""
	.align	4


	//----- nvinfo : EIATTR_CUDA_API_VERSION
	.align		4
        /*0000*/ 	.byte	0x04, 0x37
        /*0002*/ 	.short	(.L_7 - .L_6)
.L_6:
        /*0004*/ 	.word	0x00000082


	//----- nvinfo : EIATTR_KPARAM_INFO
	.align		4
.L_7:
        /*0008*/ 	.byte	0x04, 0x17
        /*000a*/ 	.short	(.L_9 - .L_8)
.L_8:
        /*000c*/ 	.word	0x00000000
        /*0010*/ 	.short	0x0002
        /*0012*/ 	.short	0x000c
        /*0014*/ 	.byte	0x00, 0xf0, 0x11, 0x00


	//----- nvinfo : EIATTR_KPARAM_INFO
	.align		4
.L_9:
        /*0018*/ 	.byte	0x04, 0x17
        /*001a*/ 	.short	(.L_11 - .L_10)
.L_10:
        /*001c*/ 	.word	0x00000000
        /*0020*/ 	.short	0x0001
        /*0022*/ 	.short	0x0008
        /*0024*/ 	.byte	0x00, 0xf0, 0x11, 0x00


	//----- nvinfo : EIATTR_KPARAM_INFO
	.align		4
.L_11:
        /*0028*/ 	.byte	0x04, 0x17
        /*002a*/ 	.short	(.L_13 - .L_12)
.L_12:
        /*002c*/ 	.word	0x00000000
        /*0030*/ 	.short	0x0000
        /*0032*/ 	.short	0x0000
        /*0034*/ 	.byte	0x00, 0xf5, 0x21, 0x00


	//----- nvinfo : EIATTR_SPARSE_MMA_MASK
	.align		4
.L_13:
        /*0038*/ 	.byte	0x03, 0x50
        /*003a*/ 	.short	0x0000


	//----- nvinfo : EIATTR_MAXREG_COUNT
	.align		4
        /*003c*/ 	.byte	0x03, 0x1b
        /*003e*/ 	.short	0x00ff


	//----- nvinfo : EIATTR_MERCURY_ISA_VERSION
	.align		4
        /*0040*/ 	.byte	0x03, 0x5f
        /*0042*/ 	.short	0x0101


	//----- nvinfo : EIATTR_VRC_CTA_INIT_COUNT
	.align		4
        /*0044*/ 	.byte	0x02, 0x4a
	.zero		1
	.zero		1


	//----- nvinfo : EIATTR_EXIT_INSTR_OFFSETS
	.align		4
        /*0048*/ 	.byte	0x04, 0x1c
        /*004a*/ 	.short	(.L_15 - .L_14)


	//   ....[0]....
.L_14:
        /*004c*/ 	.word	0x000000b0


	//   ....[1]....
        /*0050*/ 	.word	0x00000130


	//----- nvinfo : EIATTR_CBANK_PARAM_SIZE
	.align		4
.L_15:
        /*0054*/ 	.byte	0x03, 0x19
        /*0056*/ 	.short	0x0010


	//----- nvinfo : EIATTR_PARAM_CBANK
	.align		4
        /*0058*/ 	.byte	0x04, 0x0a
        /*005a*/ 	.short	(.L_17 - .L_16)
	.align		4
.L_16:
        /*005c*/ 	.word	index@(.nv.constant0._Z13invert_kernelPhii)
        /*0060*/ 	.short	0x0380
        /*0062*/ 	.short	0x0010


	//----- nvinfo : EIATTR_SW_WAR
	.align		4
.L_17:
        /*0064*/ 	.byte	0x04, 0x36
        /*0066*/ 	.short	(.L_19 - .L_18)
.L_18:
        /*0068*/ 	.word	0x00000008
.L_19:


//--------------------- .nv.callgraph             --------------------------
	.section	.nv.callgraph,"",@"SHT_CUDA_CALLGRAPH"
	.align	4
	.sectionentsize	8
	.align		4
        /*0000*/ 	.word	0x00000000
	.align		4
        /*0004*/ 	.word	0xffffffff
	.align		4
        /*0008*/ 	.word	0x00000000
	.align		4
        /*000c*/ 	.word	0xfffffffe
	.align		4
        /*0010*/ 	.word	0x00000000
	.align		4
        /*0014*/ 	.word	0xfffffffd
	.align		4
        /*0018*/ 	.word	0x00000000
	.align		4
        /*001c*/ 	.word	0xfffffffc


//--------------------- .text._Z13invert_kernelPhii --------------------------
	.section	.text._Z13invert_kernelPhii,"ax",@progbits
	.align	128
        .global         _Z13invert_kernelPhii
        .type           _Z13invert_kernelPhii,@function
        .size           _Z13invert_kernelPhii,(.L_x_1 - _Z13invert_kernelPhii)
        .other          _Z13invert_kernelPhii,@"STO_CUDA_ENTRY STV_DEFAULT"
_Z13invert_kernelPhii:
.text._Z13invert_kernelPhii:
[----:B------:R-:W-:Y:S01]  /*0000*/  LDC R1, c[0x0][0x37c] ;  /* 0x0000df00ff017b82 */ /* 0x000fe20000000800 */
[----:B------:R-:W0:Y:S07]  /*0010*/  S2R R3, SR_TID.X ;  /* 0x0000000000037919 */ /* 0x000e2e0000002100 */
[----:B------:R-:W0:Y:S01]  /*0020*/  S2UR UR6, SR_CTAID.X ;  /* 0x00000000000679c3 */ /* 0x000e220000002500 */
[----:B------:R-:W1:Y:S07]  /*0030*/  LDCU.64 UR4, c[0x0][0x388] ;  /* 0x00007100ff0477ac */ /* 0x000e6e0008000a00 */
[----:B------:R-:W0:Y:S01]  /*0040*/  LDC R0, c[0x0][0x360] ;  /* 0x0000d800ff007b82 */ /* 0x000e220000000800 */
[----:B-1----:R-:W-:-:S04]  /*0050*/  UIMAD UR4, UR4, UR5, URZ ;  /* 0x00000005040472a4 */ /* 0x002fc8000f8e02ff */
[----:B------:R-:W-:Y:S01]  /*0060*/  USHF.L.U32 UR4, UR4, 0x2, URZ ;  /* 0x0000000204047899 */ /* 0x000fe200080006ff */
[----:B0-----:R-:W-:-:S05]  /*0070*/  IMAD R0, R0, UR6, R3 ;  /* 0x0000000600007c24 */ /* 0x001fca000f8e0203 */
[C---:B------:R-:W-:Y:S02]  /*0080*/  LOP3.LUT R2, R0.reuse, 0x80000003, RZ, 0xc0, !PT ;  /* 0x8000000300027812 */ /* 0x040fe400078ec0ff */
[----:B------:R-:W-:-:S04]  /*0090*/  ISETP.GE.AND P0, PT, R0, UR4, PT ;  /* 0x0000000400007c0c */ /* 0x000fc8000bf06270 */
[----:B------:R-:W-:-:S13]  /*00a0*/  ISETP.EQ.OR P0, PT, R2, 0x3, P0 ;  /* 0x000000030200780c */ /* 0x000fda0000702670 */
[----:B------:R-:W-:Y:S05]  /*00b0*/  @P0 EXIT ;  /* 0x000000000000094d */ /* 0x000fea0003800000 */
[----:B------:R-:W0:Y:S01]  /*00c0*/  LDCU.64 UR6, c[0x0][0x380] ;  /* 0x00007000ff0677ac */ /* 0x000e220008000a00 */
[----:B------:R-:W1:Y:S01]  /*00d0*/  LDCU.64 UR4, c[0x0][0x358] ;  /* 0x00006b00ff0477ac */ /* 0x000e620008000a00 */
[----:B0-----:R-:W-:-:S04]  /*00e0*/  IADD3 R2, P0, PT, R0, UR6, RZ ;  /* 0x0000000600027c10 */ /* 0x001fc8000ff1e0ff */
[----:B------:R-:W-:-:S05]  /*00f0*/  LEA.HI.X.SX32 R3, R0, UR7, 0x1, P0 ;  /* 0x0000000700037c11 */ /* 0x000fca00080f0eff */
[----:B-1----:R-:W2:Y:S02]  /*0100*/  LDG.E.U8 R0, desc[UR4][R2.64] ;  /* 0x0000000402007981 */ /* 0x002ea4000c1e1100 */
[----:B--2---:R-:W-:-:S05]  /*0110*/  LOP3.LUT R5, RZ, R0, RZ, 0x33, !PT ;  /* 0x00000000ff057212 */ /* 0x004fca00078e33ff */
[----:B------:R-:W-:Y:S01]  /*0120*/  STG.E.U8 desc[UR4][R2.64], R5 ;  /* 0x0000000502007986 */ /* 0x000fe2000c101104 */
[----:B------:R-:W-:Y:S05]  /*0130*/  EXIT ;  /* 0x000000000000794d */ /* 0x000fea0003800000 */
.L_x_0:
[----:B------:R-:W-:-:S00]  /*0140*/  BRA `(.L_x_0) ;  /* 0xfffffffc00fc7947 */ /* 0x000fc0000383ffff */
[----:B------:R-:W-:-:S00]  /*0150*/  NOP ;  /* 0x0000000000007918 */ /* 0x000fc00000000000 */
        /* <DEDUP_REMOVED lines=10> */
.L_x_1:


//--------------------- .nv.shared.reserved.0     --------------------------
	.section	.nv.shared.reserved.0,"aw",@nobits
	.weak		__nv_reservedSMEM_offset_0_alias
	.size		__nv_reservedSMEM_offset_0_alias, 0, 64
	.other		__nv_reservedSMEM_offset_0_alias,@"STO_CUDA_RESERVED_SHARED STV_DEFAULT"
__nv_reservedSMEM_offset_0_alias:
	.zero		0
	.zero		64


//--------------------- .nv.constant0._Z13invert_kernelPhii --------------------------
	.section	.nv.constant0._Z13invert_kernelPhii,"a",@progbits
	.sectionflags	@""
	.align	4
.nv.constant0._Z13invert_kernelPhii:
	.zero		912


//--------------------- SYMBOLS --------------------------

	.type		.nv.reservedSmem.offset0,@object
	.size		.nv.reservedSmem.offset0,0x4
